	.headerflags	@"EF_CUDA_TEXMODE_UNIFIED EF_CUDA_64BIT_ADDRESS EF_CUDA_ACCELERATORS EF_CUDA_SM90 EF_CUDA_VIRTUAL_SM(EF_CUDA_SM90)"
	.elftype	@"ET_EXEC"


//--------------------- .nv.info                  --------------------------
	.section	.nv.info,"",@"SHT_CUDA_INFO"
	.align	4


	//----- nvinfo : EIATTR_REGCOUNT
	.align		4
        /*0000*/ 	.byte	0x04, 0x2f
        /*0002*/ 	.short	(.L_1 - .L_0)
	.align		4
.L_0:
        /*0004*/ 	.word	index@(triton_poi_fused__to_copy_35)
        /*0008*/ 	.word	0x0000000a


	//----- nvinfo : EIATTR_MIN_STACK_SIZE
	.align		4
.L_1:
        /*000c*/ 	.byte	0x04, 0x12
        /*000e*/ 	.short	(.L_3 - .L_2)
	.align		4
.L_2:
        /*0010*/ 	.word	index@(triton_poi_fused__to_copy_35)
        /*0014*/ 	.word	0x00000000


	//----- nvinfo : EIATTR_FRAME_SIZE
	.align		4
.L_3:
        /*0018*/ 	.byte	0x04, 0x11
        /*001a*/ 	.short	(.L_5 - .L_4)
	.align		4
.L_4:
        /*001c*/ 	.word	index@(triton_poi_fused__to_copy_35)
        /*0020*/ 	.word	0x00000000


	//----- nvinfo : EIATTR_MIN_STACK_SIZE
	.align		4
.L_5:
        /*0024*/ 	.byte	0x04, 0x12
        /*0026*/ 	.short	(.L_7 - .L_6)
	.align		4
.L_6:
        /*0028*/ 	.word	index@(triton_poi_fused__to_copy_35)
        /*002c*/ 	.word	0x00000000
.L_7:


//--------------------- .nv.info.triton_poi_fused__to_copy_35 --------------------------
	.section	.nv.info.triton_poi_fused__to_copy_35,"",@"SHT_CUDA_INFO"
	.sectionflags	@""
	.align	4


	//----- nvinfo : EIATTR_CUDA_API_VERSION
	.align		4
        /*0000*/ 	.byte	0x04, 0x37
        /*0002*/ 	.short	(.L_9 - .L_8)
.L_8:
        /*0004*/ 	.word	0x0000007c


	//----- nvinfo : EIATTR_KPARAM_INFO
	.align		4
.L_9:
        /*0008*/ 	.byte	0x04, 0x17
        /*000a*/ 	.short	(.L_11 - .L_10)
.L_10:
        /*000c*/ 	.word	0x00000000
        /*0010*/ 	.short	0x0001
        /*0012*/ 	.short	0x0008
        /*0014*/ 	.byte	0x00, 0xf0, 0x11, 0x00


	//----- nvinfo : EIATTR_KPARAM_INFO
	.align		4
.L_11:
        /*0018*/ 	.byte	0x04, 0x17
        /*001a*/ 	.short	(.L_13 - .L_12)
.L_12:
        /*001c*/ 	.word	0x00000000
        /*0020*/ 	.short	0x0000
        /*0022*/ 	.short	0x0000
        /*0024*/ 	.byte	0x00, 0xf4, 0x21, 0x00


	//----- nvinfo : EIATTR_SPARSE_MMA_MASK
	.align		4
.L_13:
        /*0028*/ 	.byte	0x03, 0x50
        /*002a*/ 	.short	0x0000


	//----- nvinfo : EIATTR_MAXREG_COUNT
	.align		4
        /*002c*/ 	.byte	0x03, 0x1b
        /*002e*/ 	.short	0x00ff


	//----- nvinfo : EIATTR_EXIT_INSTR_OFFSETS
	.align		4
        /*0030*/ 	.byte	0x04, 0x1c
        /*0032*/ 	.short	(.L_15 - .L_14)


	//   ....[0]....
.L_14:
        /*0034*/ 	.word	0x000000f0


	//   ....[1]....
        /*0038*/ 	.word	0x00000120


	//----- nvinfo : EIATTR_REQNTID
	.align		4
.L_15:
        /*003c*/ 	.byte	0x04, 0x10
        /*003e*/ 	.short	(.L_17 - .L_16)
.L_16:
        /*0040*/ 	.word	0x00000020
        /*0044*/ 	.word	0x00000001
        /*0048*/ 	.word	0x00000001


	//----- nvinfo : EIATTR_CBANK_PARAM_SIZE
	.align		4
.L_17:
        /*004c*/ 	.byte	0x03, 0x19
        /*004e*/ 	.short	0x000c


	//----- nvinfo : EIATTR_PARAM_CBANK
	.align		4
        /*0050*/ 	.byte	0x04, 0x0a
        /*0052*/ 	.short	(.L_19 - .L_18)
	.align		4
.L_18:
        /*0054*/ 	.word	index@(.nv.constant0.triton_poi_fused__to_copy_35)
        /*0058*/ 	.short	0x0210
        /*005a*/ 	.short	0x000c


	//----- nvinfo : EIATTR_SW_WAR
	.align		4
.L_19:
        /*005c*/ 	.byte	0x04, 0x36
        /*005e*/ 	.short	(.L_21 - .L_20)
.L_20:
        /*0060*/ 	.word	0x00000008
.L_21:


//--------------------- .nv.callgraph             --------------------------
	.section	.nv.callgraph,"",@"SHT_CUDA_CALLGRAPH"
	.align	4
	.sectionentsize	8
	.align		4
        /*0000*/ 	.word	0x00000000
	.align		4
        /*0004*/ 	.word	0xffffffff
	.align		4
        /*0008*/ 	.word	0x00000000
	.align		4
        /*000c*/ 	.word	0xfffffffe
	.align		4
        /*0010*/ 	.word	0x00000000
	.align		4
        /*0014*/ 	.word	0xfffffffd
	.align		4
        /*0018*/ 	.word	0x00000000
	.align		4
        /*001c*/ 	.word	0xfffffffc


//--------------------- .text.triton_poi_fused__to_copy_35 --------------------------
	.section	.text.triton_poi_fused__to_copy_35,"ax",@progbits
	.align	128
        .global         triton_poi_fused__to_copy_35
        .type           triton_poi_fused__to_copy_35,@function
        .size           triton_poi_fused__to_copy_35,(.L_x_1 - triton_poi_fused__to_copy_35)
        .other          triton_poi_fused__to_copy_35,@"STO_CUDA_ENTRY STV_DEFAULT"
triton_poi_fused__to_copy_35:
.text.triton_poi_fused__to_copy_35:
[----:B------:R-:W0:Y:S02]  /*0000*/  LDC R1, c[0x0][0x28] ;  /* 0x00000a00ff017b82 */ /* 0x000e240000000800 */
[----:B------:R-:W1:Y:S01]  /*0010*/  S2R R0, SR_TID.X ;  /* 0x0000000000007919 */ /* 0x000e620000002100 */
[----:B------:R-:W-:Y:S01]  /*0020*/  IMAD.MOV.U32 R7, RZ, RZ, 0x3f000000 ;  /* 0x3f000000ff077424 */ /* 0x000fe200078e00ff */
[----:B------:R-:W2:Y:S01]  /*0030*/  LDC.64 R2, c[0x0][0x210] ;  /* 0x00008400ff027b82 */ /* 0x000ea20000000a00 */
[----:B------:R-:W3:Y:S01]  /*0040*/  S2R R5, SR_CTAID.X ;  /* 0x0000000000057919 */ /* 0x000ee20000002500 */
[----:B-1----:R-:W-:-:S05]  /*0050*/  LOP3.LUT R0, R0, 0x1f, RZ, 0xc0, !PT ;  /* 0x0000001f00007812 */ /* 0x002fca00078ec0ff */
[----:B---3--:R-:W-:-:S04]  /*0060*/  IMAD R5, R5, 0x20, R0 ;  /* 0x0000002005057824 */ /* 0x008fc800078e0200 */
[C---:B--2---:R-:W-:Y:S01]  /*0070*/  IMAD.WIDE R2, R5.reuse, 0x8, R2 ;  /* 0x0000000805027825 */ /* 0x044fe200078e0202 */
[----:B------:R-:W-:Y:S02]  /*0080*/  I2FP.F32.S32 R0, R5 ;  /* 0x0000000500007245 */ /* 0x000fe40000201400 */
[----:B------:R-:W-:-:S03]  /*0090*/  ISETP.GE.AND P0, PT, R5, 0x20, PT ;  /* 0x000000200500780c */ /* 0x000fc60003f06270 */
[----:B------:R-:W-:-:S04]  /*00a0*/  FADD R0, R0, 0.5 ;  /* 0x3f00000000007421 */ /* 0x000fc80000000000 */
[----:B------:R-:W-:-:S05]  /*00b0*/  FFMA R0, R0, R7, -0.5 ;  /* 0xbf00000000007423 */ /* 0x000fca0000000007 */
[----:B------:R-:W-:-:S04]  /*00c0*/  FMNMX R0, RZ, R0, !PT ;  /* 0x00000000ff007209 */ /* 0x000fc80007800000 */
[----:B------:R-:W1:Y:S02]  /*00d0*/  F2I.TRUNC.NTZ R4, R0 ;  /* 0x0000000000047305 */ /* 0x000e64000020f100 */
[----:B-1----:R-:W-:Y:S01]  /*00e0*/  SHF.R.S32.HI R5, RZ, 0x1f, R4 ;  /* 0x0000001fff057819 */ /* 0x002fe20000011404 */
[----:B------:R-:W-:Y:S06]  /*00f0*/  @P0 EXIT ;  /* 0x000000000000094d */ /* 0x000fec0003800000 */
[----:B------:R-:W-:Y:S02]  /*0100*/  ULDC.64 UR4, c[0x0][0x208] ;  /* 0x0000820000047ab9 */ /* 0x000fe40000000a00 */
[----:B------:R-:W-:Y:S01]  /*0110*/  STG.E.64 desc[UR4][R2.64], R4 ;  /* 0x0000000402007986 */ /* 0x000fe2000c101b04 */
[----:B------:R-:W-:Y:S05]  /*0120*/  EXIT ;  /* 0x000000000000794d */ /* 0x000fea0003800000 */
.L_x_0:
[----:B------:R-:W-:-:S00]  /*0130*/  BRA `(.L_x_0) ;  /* 0xfffffffc00fc7947 */ /* 0x000fc0000383ffff */
[----:B------:R-:W-:-:S00]  /*0140*/  NOP ;  /* 0x0000000000007918 */ /* 0x000fc00000000000 */
        /* <DEDUP_REMOVED lines=11> */
.L_x_1:


//--------------------- .nv.constant0.triton_poi_fused__to_copy_35 --------------------------
	.section	.nv.constant0.triton_poi_fused__to_copy_35,"a",@progbits
	.sectionflags	@""
	.align	4
.nv.constant0.triton_poi_fused__to_copy_35:
	.zero		540
